def gluon_mma(
    a_ptr,
    b_ptr,
    c_ptr,
    M: gl.constexpr,
    N: gl.constexpr,
    K: gl.constexpr,
    BLK_A: gl.constexpr,
    BLK_B: gl.constexpr,
    SHARED_A: gl.constexpr,
    SHARED_B: gl.constexpr,
    ACC_LAYOUT: gl.constexpr,
    TMEM_LAYOUT: gl.constexpr,
    USE_TCGEN05: gl.constexpr,
    IS_ASYNC: gl.constexpr,
):
    offs_m = gl.arange(0, M, layout=gl.SliceLayout(1, BLK_A))
    offs_ka = gl.arange(0, K, layout=gl.SliceLayout(0, BLK_A))
    offs_kb = gl.arange(0, K, layout=gl.SliceLayout(1, BLK_B))
    offs_n = gl.arange(0, N, layout=gl.SliceLayout(0, BLK_B))
    a = gl.load(a_ptr + offs_m[:, None] * K + offs_ka[None, :])
    b = gl.load(b_ptr + offs_kb[:, None] * N + offs_n[None, :])
    a_smem = gl.allocate_shared_memory(a.dtype, [M, K], SHARED_A, a)
    b_smem = gl.allocate_shared_memory(b.dtype, [K, N], SHARED_B, b)

    if USE_TCGEN05:
        fence_async_shared()
        bar = gl.allocate_shared_memory(gl.int64, [1], mbarrier.MBarrierLayout())
        mbarrier.init(bar, count=1)
        acc_tmem = allocate_tensor_memory(gl.float32, [M, N], TMEM_LAYOUT)
        tcgen05_mma(a_smem, b_smem, acc_tmem, use_acc=False)
        tcgen05_commit(bar)
        mbarrier.wait(bar, phase=0)
        mbarrier.invalidate(bar)
        acc = acc_tmem.load(ACC_LAYOUT)
    else:
        acc = gl.zeros([M, N], dtype=gl.float32, layout=ACC_LAYOUT)
        acc = hopper.warpgroup_mma(a_smem, b_smem, acc, is_async=IS_ASYNC)
        if IS_ASYNC:
            acc = hopper.warpgroup_mma_wait(num_outstanding=0, deps=[acc])

    out_layout: gl.constexpr = gl.BlockedLayout(
        [1, 1], [1, 32], [gl.num_warps(), 1], [1, 0]
    )
    acc = gl.convert_layout(acc, out_layout)
    offs_cm = gl.arange(0, M, layout=gl.SliceLayout(1, out_layout))
    offs_cn = gl.arange(0, N, layout=gl.SliceLayout(0, out_layout))
    gl.store(c_ptr + offs_cm[:, None] * N + offs_cn[None, :], acc)

# config = {"BLOCK_K": 64, "BLOCK_M": 64, "BLOCK_N": 64, "arch": "sm_90", "dtype": "bf16", "is_async": 1, "num_warps": 8}
# arch = sm_90


// ===== COMPILED SASS (sm_90a) =====

	.target	sm_90a

	.elftype	@"ET_EXEC"


//--------------------- .note.nv.tkinfo           --------------------------
	.section	.note.nv.tkinfo,"",@"SHT_NOTE"
	.sectionflags	@"SHF_NOTE_NV_TKINFO"
	.tkinfo
        /*0018*/ 	.word	0x00000002
        /*0030*/ 	.string	""
        /*0030*/ 	.string	"ptxas"
        /*0030*/ 	.string	"Cuda compilation tools, release 13.0, V13.0.88"
        /*0030*/ 	.string	"Build cuda_13.0.r13.0/compiler.36424714_0"
        /*0030*/ 	.string	"-v  -suppress-debug-info  -lineinfo  -arch sm_90a "



//--------------------- .note.nv.cuinfo           --------------------------
	.section	.note.nv.cuinfo,"",@"SHT_NOTE"
	.sectionflags	@"SHF_NOTE_NV_CUINFO"
        /*0018*/ 	.short	0x0002
        /*001a*/ 	.short	0x005a
        /*001c*/ 	.short	0x0082
	.zero		2


//--------------------- .nv.info                  --------------------------
	.section	.nv.info,"",@"SHT_CUDA_INFO"
	.align	4


	//----- nvinfo : EIATTR_REGCOUNT
	.align		4
        /*0000*/ 	.byte	0x04, 0x2f
        /*0002*/ 	.short	(.L_1 - .L_0)
	.align		4
.L_0:
        /*0004*/ 	.word	index@(gluon_mma)
        /*0008*/ 	.word	0x0000003f


	//----- nvinfo : EIATTR_FRAME_SIZE
	.align		4
.L_1:
        /*000c*/ 	.byte	0x04, 0x11
        /*000e*/ 	.short	(.L_3 - .L_2)
	.align		4
.L_2:
        /*0010*/ 	.word	index@(gluon_mma)
        /*0014*/ 	.word	0x00000000


	//----- nvinfo : EIATTR_MIN_STACK_SIZE
	.align		4
.L_3:
        /*0018*/ 	.byte	0x04, 0x12
        /*001a*/ 	.short	(.L_5 - .L_4)
	.align		4
.L_4:
        /*001c*/ 	.word	index@(gluon_mma)
        /*0020*/ 	.word	0x00000000
.L_5:


//--------------------- .nv.compat                --------------------------
	.section	.nv.compat,"",@"SHT_CUDA_COMPAT_INFO"
	.align	4
        /*0000*/ 	.byte	0x02, 0x09, 0x01, 0x00, 0x02, 0x02, 0x04, 0x00, 0x02, 0x05, 0x05, 0x00, 0x03, 0x07, 0x01, 0x01
        /*0010*/ 	.byte	0x02, 0x03, 0x00, 0x00, 0x02, 0x06, 0x01, 0x00, 0x04, 0x0b, 0x08, 0x00, 0x00, 0x00, 0x00, 0x00
        /*0020*/ 	.byte	0x00, 0x00, 0x00, 0x00


//--------------------- .nv.info.gluon_mma        --------------------------
	.section	.nv.info.gluon_mma,"",@"SHT_CUDA_INFO"
	.sectionflags	@""
	.align	4


	//----- nvinfo : EIATTR_CUDA_API_VERSION
	.align		4
        /*0000*/ 	.byte	0x04, 0x37
        /*0002*/ 	.short	(.L_7 - .L_6)
.L_6:
        /*0004*/ 	.word	0x00000082


	//----- nvinfo : EIATTR_KPARAM_INFO
	.align		4
.L_7:
        /*0008*/ 	.byte	0x04, 0x17
        /*000a*/ 	.short	(.L_9 - .L_8)
.L_8:
        /*000c*/ 	.word	0x00000000
        /*0010*/ 	.short	0x0004
        /*0012*/ 	.short	0x0020
        /*0014*/ 	.byte	0x00, 0xf4, 0x21, 0x00


	//----- nvinfo : EIATTR_KPARAM_INFO
	.align		4
.L_9:
        /*0018*/ 	.byte	0x04, 0x17
        /*001a*/ 	.short	(.L_11 - .L_10)
.L_10:
        /*001c*/ 	.word	0x00000000
        /*0020*/ 	.short	0x0003
        /*0022*/ 	.short	0x0018
        /*0024*/ 	.byte	0x00, 0xf4, 0x21, 0x00


	//----- nvinfo : EIATTR_KPARAM_INFO
	.align		4
.L_11:
        /*0028*/ 	.byte	0x04, 0x17
        /*002a*/ 	.short	(.L_13 - .L_12)
.L_12:
        /*002c*/ 	.word	0x00000000
        /*0030*/ 	.short	0x0002
        /*0032*/ 	.short	0x0010
        /*0034*/ 	.byte	0x00, 0xf4, 0x21, 0x00


	//----- nvinfo : EIATTR_KPARAM_INFO
	.align		4
.L_13:
        /*0038*/ 	.byte	0x04, 0x17
        /*003a*/ 	.short	(.L_15 - .L_14)
.L_14:
        /*003c*/ 	.word	0x00000000
        /*0040*/ 	.short	0x0001
        /*0042*/ 	.short	0x0008
        /*0044*/ 	.byte	0x00, 0xf4, 0x21, 0x00


	//----- nvinfo : EIATTR_KPARAM_INFO
	.align		4
.L_15:
        /*0048*/ 	.byte	0x04, 0x17
        /*004a*/ 	.short	(.L_17 - .L_16)
.L_16:
        /*004c*/ 	.word	0x00000000
        /*0050*/ 	.short	0x0000
        /*0052*/ 	.short	0x0000
        /*0054*/ 	.byte	0x00, 0xf4, 0x21, 0x00


	//----- nvinfo : EIATTR_SPARSE_MMA_MASK
	.align		4
.L_17:
        /*0058*/ 	.byte	0x03, 0x50
        /*005a*/ 	.short	0x0000


	//----- nvinfo : EIATTR_MAXREG_COUNT
	.align		4
        /*005c*/ 	.byte	0x03, 0x1b
        /*005e*/ 	.short	0x00ff


	//----- nvinfo : EIATTR_NUM_BARRIERS
	.align		4
        /*0060*/ 	.byte	0x02, 0x4c
        /*0062*/ 	.byte	0x01
	.zero		1


	//----- nvinfo : EIATTR_MERCURY_ISA_VERSION
	.align		4
        /*0064*/ 	.byte	0x03, 0x5f
        /*0066*/ 	.short	0x0101


	//----- nvinfo : EIATTR_EXIT_INSTR_OFFSETS
	.align		4
        /*0068*/ 	.byte	0x04, 0x1c
        /*006a*/ 	.short	(.L_19 - .L_18)


	//   ....[0]....
.L_18:
        /*006c*/ 	.word	0x00000cb0


	//----- nvinfo : EIATTR_REQNTID
	.align		4
.L_19:
        /*0070*/ 	.byte	0x04, 0x10
        /*0072*/ 	.short	(.L_21 - .L_20)
.L_20:
        /*0074*/ 	.word	0x00000100
        /*0078*/ 	.word	0x00000001
        /*007c*/ 	.word	0x00000001


	//----- nvinfo : EIATTR_CBANK_PARAM_SIZE
	.align		4
.L_21:
        /*0080*/ 	.byte	0x03, 0x19
        /*0082*/ 	.short	0x0028


	//----- nvinfo : EIATTR_PARAM_CBANK
	.align		4
        /*0084*/ 	.byte	0x04, 0x0a
        /*0086*/ 	.short	(.L_23 - .L_22)
	.align		4
.L_22:
        /*0088*/ 	.word	index@(.nv.constant0.gluon_mma)
        /*008c*/ 	.short	0x0210
        /*008e*/ 	.short	0x0028


	//----- nvinfo : EIATTR_SW_WAR
	.align		4
.L_23:
        /*0090*/ 	.byte	0x04, 0x36
        /*0092*/ 	.short	(.L_25 - .L_24)
.L_24:
        /*0094*/ 	.word	0x00000008
.L_25:


//--------------------- .nv.callgraph             --------------------------
	.section	.nv.callgraph,"",@"SHT_CUDA_CALLGRAPH"
	.align	4
	.sectionentsize	8
	.align		4
        /*0000*/ 	.word	0x00000000
	.align		4
        /*0004*/ 	.word	0xffffffff
	.align		4
        /*0008*/ 	.word	0x00000000
	.align		4
        /*000c*/ 	.word	0xfffffffe
	.align		4
        /*0010*/ 	.word	0x00000000
	.align		4
        /*0014*/ 	.word	0xfffffffd
	.align		4
        /*0018*/ 	.word	0x00000000
	.align		4
        /*001c*/ 	.word	0xfffffffc


//--------------------- .text.gluon_mma           --------------------------
	.section	.text.gluon_mma,"ax",@progbits
	.align	128
        .global         gluon_mma
        .type           gluon_mma,@function
        .size           gluon_mma,(.L_x_1 - gluon_mma)
        .other          gluon_mma,@"STO_CUDA_ENTRY STV_DEFAULT"
gluon_mma:
.text.gluon_mma:
[----:B------:R-:W-:Y:S01]  /*0000*/  LDC R1, c[0x0][0x28] ;  /* 0x00000a00ff017b82 */ /* 0x000fe20000000800 */
[----:B------:R-:W0:Y:S07]  /*0010*/  S2R R5, SR_TID.X ;  /* 0x0000000000057919 */ /* 0x000e2e0000002100 */
[----:B------:R-:W1:Y:S01]  /*0020*/  LDC.64 R8, c[0x0][0x210] ;  /* 0x00008400ff087b82 */ /* 0x000e620000000a00 */
[----:B------:R-:W-:-:S07]  /*0030*/  ULDC.64 UR16, c[0x0][0x208] ;  /* 0x0000820000107ab9 */ /* 0x000fce0000000a00 */
[----:B------:R-:W2:Y:S01]  /*0040*/  LDC.64 R16, c[0x0][0x218] ;  /* 0x00008600ff107b82 */ /* 0x000ea20000000a00 */
[C---:B0-----:R-:W-:Y:S01]  /*0050*/  LOP3.LUT R3, R5.reuse, 0xe0, RZ, 0xc0, !PT ;  /* 0x000000e005037812 */ /* 0x041fe200078ec0ff */
[C---:B------:R-:W-:Y:S01]  /*0060*/  IMAD.SHL.U32 R4, R5.reuse, 0x2, RZ ;  /* 0x0000000205047824 */ /* 0x040fe200078e00ff */
[----:B------:R-:W-:-:S03]  /*0070*/  LOP3.LUT R56, R5, 0x1f, RZ, 0xc0, !PT ;  /* 0x0000001f05387812 */ /* 0x000fc600078ec0ff */
[----:B------:R-:W-:Y:S01]  /*0080*/  IMAD.SHL.U32 R0, R3, 0x2, RZ ;  /* 0x0000000203007824 */ /* 0x000fe200078e00ff */
[----:B------:R-:W-:-:S03]  /*0090*/  LOP3.LUT R2, R4, 0x1c0, RZ, 0xc0, !PT ;  /* 0x000001c004027812 */ /* 0x000fc600078ec0ff */
[----:B-1----:R-:W-:-:S04]  /*00a0*/  IMAD.WIDE.U32 R6, R0, 0x2, R8 ;  /* 0x0000000200067825 */ /* 0x002fc800078e0008 */
[----:B------:R-:W-:-:S04]  /*00b0*/  IMAD.WIDE.U32 R8, R2, 0x2, R8 ;  /* 0x0000000202087825 */ /* 0x000fc800078e0008 */
[----:B--2---:R-:W-:-:S04]  /*00c0*/  IMAD.WIDE.U32 R14, R0, 0x2, R16 ;  /* 0x00000002000e7825 */ /* 0x004fc800078e0010 */
[----:B------:R-:W-:-:S04]  /*00d0*/  IMAD.WIDE.U32 R16, R2, 0x2, R16 ;  /* 0x0000000202107825 */ /* 0x000fc800078e0010 */
[----:B------:R-:W-:-:S04]  /*00e0*/  IMAD.WIDE.U32 R10, R56, 0x2, R6 ;  /* 0x00000002380a7825 */ /* 0x000fc800078e0006 */
[C---:B------:R-:W-:Y:S01]  /*00f0*/  IMAD.WIDE.U32 R12, R56.reuse, 0x2, R8 ;  /* 0x00000002380c7825 */ /* 0x040fe200078e0008 */
[----:B------:R-:W2:Y:S03]  /*0100*/  LDG.E.U16 R18, desc[UR16][R10.64+0x400] ;  /* 0x000400100a127981 */ /* 0x000ea6000c1e1500 */
[C---:B------:R-:W-:Y:S01]  /*0110*/  IMAD.WIDE.U32 R6, R56.reuse, 0x2, R14 ;  /* 0x0000000238067825 */ /* 0x040fe200078e000e */
[----:B------:R-:W3:Y:S03]  /*0120*/  LDG.E.U16 R20, desc[UR16][R10.64+0x800] ;  /* 0x000800100a147981 */ /* 0x000ee6000c1e1500 */
[----:B------:R-:W-:Y:S01]  /*0130*/  IMAD.WIDE.U32 R8, R56, 0x2, R16 ;  /* 0x0000000238087825 */ /* 0x000fe200078e0010 */
[----:B------:R-:W4:Y:S04]  /*0140*/  LDG.E.U16 R14, desc[UR16][R10.64] ;  /* 0x000000100a0e7981 */ /* 0x000f28000c1e1500 */
[----:B------:R-:W5:Y:S04]  /*0150*/  LDG.E.U16 R22, desc[UR16][R10.64+0xc00] ;  /* 0x000c00100a167981 */ /* 0x000f68000c1e1500 */
        /* <DEDUP_REMOVED lines=20> */
[----:B------:R0:W5:Y:S04]  /*02a0*/  LDG.E.U16 R8, desc[UR16][R8.64+0x1c40] ;  /* 0x001c401008087981 */ /* 0x000168000c1e1500 */
[----:B------:R-:W5:Y:S04]  /*02b0*/  LDG.E.U16 R10, desc[UR16][R6.64+0x40] ;  /* 0x00004010060a7981 */ /* 0x000f68000c1e1500 */
[----:B------:R-:W5:Y:S04]  /*02c0*/  LDG.E.U16 R11, desc[UR16][R6.64+0x440] ;  /* 0x00044010060b7981 */ /* 0x000f68000c1e1500 */
[----:B------:R-:W5:Y:S04]  /*02d0*/  LDG.E.U16 R13, desc[UR16][R6.64+0x840] ;  /* 0x00084010060d7981 */ /* 0x000f68000c1e1500 */
[----:B------:R-:W5:Y:S04]  /*02e0*/  LDG.E.U16 R57, desc[UR16][R6.64+0xc40] ;  /* 0x000c401006397981 */ /* 0x000f68000c1e1500 */
[----:B------:R-:W5:Y:S04]  /*02f0*/  LDG.E.U16 R58, desc[UR16][R6.64+0x1040] ;  /* 0x00104010063a7981 */ /* 0x000f68000c1e1500 */
[----:B------:R-:W5:Y:S04]  /*0300*/  LDG.E.U16 R59, desc[UR16][R6.64+0x1440] ;  /* 0x00144010063b7981 */ /* 0x000f68000c1e1500 */
[----:B------:R1:W5:Y:S01]  /*0310*/  LDG.E.U16 R60, desc[UR16][R6.64+0x1840] ;  /* 0x00184010063c7981 */ /* 0x000362000c1e1500 */
[----:B------:R-:W1:Y:S01]  /*0320*/  S2UR UR8, SR_CgaCtaId ;  /* 0x00000000000879c3 */ /* 0x000e620000008800 */
[----:B------:R-:W-:Y:S01]  /*0330*/  LEA R38, R3, R56, 0x1 ;  /* 0x0000003803267211 */ /* 0x000fe200078e08ff */
[----:B------:R-:W-:Y:S01]  /*0340*/  UMOV UR4, 0x400 ;  /* 0x0000040000047882 */ /* 0x000fe20000000000 */
[----:B0-----:R-:W-:-:S03]  /*0350*/  SHF.R.U32.HI R9, RZ, 0x1, R3 ;  /* 0x00000001ff097819 */ /* 0x001fc60000011603 */
[----:B------:R-:W-:-:S05]  /*0360*/  IMAD.SHL.U32 R38, R38, 0x2, RZ ;  /* 0x0000000226267824 */ /* 0x000fca00078e00ff */
[----:B------:R-:W-:-:S04]  /*0370*/  LOP3.LUT R9, R38, R9, RZ, 0x3c, !PT ;  /* 0x0000000926097212 */ /* 0x000fc800078e3cff */
[----:B-1----:R-:W-:Y:S01]  /*0380*/  LOP3.LUT R6, R9, 0x40, RZ, 0x3c, !PT ;  /* 0x0000004009067812 */ /* 0x002fe200078e3cff */
[----:B------:R-:W-:-:S04]  /*0390*/  ULEA UR8, UR8, UR4, 0x18 ;  /* 0x0000000408087291 */ /* 0x000fc8000f8ec03f */
[----:B------:R-:W-:Y:S02]  /*03a0*/  UIADD3 UR4, UR8, 0x2000, URZ ;  /* 0x0000200008047890 */ /* 0x000fe4000fffe03f */
[----:B------:R-:W-:Y:S02]  /*03b0*/  USHF.R.U32.HI UR5, URZ, 0x4, UR8 ;  /* 0x000000043f057899 */ /* 0x000fe40008011608 */
[----:B------:R-:W-:Y:S02]  /*03c0*/  USHF.R.U32.HI UR6, URZ, 0x4, UR4 ;  /* 0x000000043f067899 */ /* 0x000fe40008011604 */
[----:B------:R-:W-:Y:S02]  /*03d0*/  USGXT.U32 UR4, UR5, 0xe ;  /* 0x0000000e0504789a */ /* 0x000fe40008000000 */
[----:B------:R-:W-:Y:S01]  /*03e0*/  USGXT.U32 UR6, UR6, 0xe ;  /* 0x0000000e0606789a */ /* 0x000fe20008000000 */
[----:B------:R-:W-:Y:S01]  /*03f0*/  UMOV UR5, 0x40000040 ;  /* 0x4000004000057882 */ /* 0x000fe20000000000 */
[----:B------:R-:W-:-:S02]  /*0400*/  UMOV UR7, 0x40000040 ;  /* 0x4000004000077882 */ /* 0x000fc40000000000 */
[----:B------:R-:W-:Y:S01]  /*0410*/  UIADD3 UR9, UP1, UR6, 0x80, URZ ;  /* 0x0000008006097890 */ /* 0x000fe2000ff3e03f */
[----:B--2---:R-:W-:Y:S04]  /*0420*/  STS.U16 [R9+UR8+0x400], R18 ;  /* 0x0004001209007988 */ /* 0x004fe80008000408 */
[----:B---3--:R-:W-:Y:S04]  /*0430*/  STS.U16 [R9+UR8+0x800], R20 ;  /* 0x0008001409007988 */ /* 0x008fe80008000408 */
[----:B----4-:R-:W-:Y:S04]  /*0440*/  STS.U16 [R9+UR8], R14 ;  /* 0x0000000e09007988 */ /* 0x010fe80008000408 */
[----:B-----5:R-:W-:Y:S04]  /*0450*/  STS.U16 [R9+UR8+0xc00], R22 ;  /* 0x000c001609007988 */ /* 0x020fe80008000408 */
[----:B------:R-:W-:Y:S04]  /*0460*/  STS.U16 [R9+UR8+0x1000], R24 ;  /* 0x0010001809007988 */ /* 0x000fe80008000408 */
[----:B------:R-:W-:Y:S04]  /*0470*/  STS.U16 [R9+UR8+0x1400], R26 ;  /* 0x0014001a09007988 */ /* 0x000fe80008000408 */
[----:B------:R-:W-:Y:S04]  /*0480*/  STS.U16 [R9+UR8+0x1800], R28 ;  /* 0x0018001c09007988 */ /* 0x000fe80008000408 */
[----:B------:R-:W-:Y:S04]  /*0490*/  STS.U16 [R9+UR8+0x1c00], R30 ;  /* 0x001c001e09007988 */ /* 0x000fe80008000408 */
[----:B------:R-:W-:Y:S04]  /*04a0*/  STS.U16 [R6+UR8], R15 ;  /* 0x0000000f06007988 */ /* 0x000fe80008000408 */
[----:B------:R-:W-:Y:S04]  /*04b0*/  STS.U16 [R6+UR8+0x400], R19 ;  /* 0x0004001306007988 */ /* 0x000fe80008000408 */
        /* <DEDUP_REMOVED lines=13> */
[----:B------:R0:W-:Y:S04]  /*0590*/  STS.U16 [R9+UR8+0x3c00], R36 ;  /* 0x003c002409007988 */ /* 0x0001e80008000408 */
[----:B------:R-:W-:Y:S04]  /*05a0*/  STS.U16 [R6+UR8+0x3c00], R8 ;  /* 0x003c000806007988 */ /* 0x000fe80008000408 */
[----:B------:R-:W-:Y:S04]  /*05b0*/  STS.U16 [R6+UR8+0x2000], R10 ;  /* 0x0020000a06007988 */ /* 0x000fe80008000408 */
[----:B------:R-:W-:Y:S04]  /*05c0*/  STS.U16 [R6+UR8+0x2400], R11 ;  /* 0x0024000b06007988 */ /* 0x000fe80008000408 */
[----:B------:R-:W-:Y:S04]  /*05d0*/  STS.U16 [R6+UR8+0x2800], R13 ;  /* 0x0028000d06007988 */ /* 0x000fe80008000408 */
[----:B------:R-:W-:Y:S04]  /*05e0*/  STS.U16 [R6+UR8+0x2c00], R57 ;  /* 0x002c003906007988 */ /* 0x000fe80008000408 */
[----:B------:R-:W-:Y:S04]  /*05f0*/  STS.U16 [R6+UR8+0x3000], R58 ;  /* 0x0030003a06007988 */ /* 0x000fe80008000408 */
[----:B------:R-:W-:Y:S04]  /*0600*/  STS.U16 [R6+UR8+0x3400], R59 ;  /* 0x0034003b06007988 */ /* 0x000fe80008000408 */
[----:B------:R1:W-:Y:S01]  /*0610*/  STS.U16 [R6+UR8+0x3800], R60 ;  /* 0x0038003c06007988 */ /* 0x0003e20008000408 */
[----:B------:R-:W-:Y:S06]  /*0620*/  BAR.SYNC.DEFER_BLOCKING 0x0 ;  /* 0x0000000000007b1d */ /* 0x000fec0000010000 */
[----:B0-----:R-:W-:-:S06]  /*0630*/  WARPGROUP.ARRIVE ;  /* 0x00000000000079c5 */ /* 0x001fcc0000000000 */
[----:B------:R-:W-:Y:S01]  /*0640*/  HGMMA.64x64x16.F32.BF16 R24, gdesc[UR4].tnspB, RZ, !UPT ;  /* 0x40e00000041879f0 */ /* 0x000fe2000c7018ff */
[----:B------:R-:W-:Y:S01]  /*0650*/  UIADD3 UR7, UP0, UR4, 0x2, URZ ;  /* 0x0000000204077890 */ /* 0x000fe2000ff1e03f */
[----:B------:R-:W-:Y:S02]  /*0660*/  UMOV UR5, URZ ;  /* 0x0000003f00057c82 */ /* 0x000fe40008000000 */
[----:B------:R-:W-:Y:S01]  /*0670*/  UMOV UR4, URZ ;  /* 0x0000003f00047c82 */ /* 0x000fe20008000000 */
[----:B------:R-:W-:Y:S02]  /*0680*/  UIADD3.X UR10, UR5, 0x40000040, URZ, UP1, !UPT ;  /* 0x40000040050a7890 */ /* 0x000fe40008ffe43f */
[----:B------:R-:W-:-:S03]  /*0690*/  UIADD3.X UR6, UR4, 0x40000040, URZ, UP0, !UPT ;  /* 0x4000004004067890 */ /* 0x000fc600087fe43f */
[----:B------:R-:W-:Y:S02]  /*06a0*/  UMOV UR4, UR7 ;  /* 0x0000000700047c82 */ /* 0x000fe40008000000 */
[----:B------:R-:W-:Y:S02]  /*06b0*/  UMOV UR7, UR10 ;  /* 0x0000000a00077c82 */ /* 0x000fe40008000000 */
[----:B------:R-:W-:Y:S01]  /*06c0*/  UMOV UR5, UR6 ;  /* 0x0000000600057c82 */ /* 0x000fe20008000000 */
[----:B------:R-:W-:Y:S02]  /*06d0*/  UMOV UR6, UR9 ;  /* 0x0000000900067c82 */ /* 0x000fe40008000000 */
[----:B------:R-:W-:Y:S01]  /*06e0*/  HGMMA.64x64x16.F32.BF16 R24, gdesc[UR4].tnspB, R24 ;  /* 0x40e00000041879f0 */ /* 0x000fe20008701818 */
[----:B------:R-:W-:Y:S02]  /*06f0*/  UIADD3.64 UR12, UR4, 0x2, URZ ;  /* 0x00000002040c7897 */ /* 0x000fe4000fffe03f */
[----:B------:R-:W-:-:S02]  /*0700*/  UIADD3.64 UR14, UR6, 0x80, URZ ;  /* 0x00000080060e7897 */ /* 0x000fc4000fffe03f */
[----:B------:R-:W-:Y:S02]  /*0710*/  UIADD3.64 UR4, UR4, 0x4, URZ ;  /* 0x0000000404047897 */ /* 0x000fe4000fffe03f */
[----:B------:R-:W-:-:S05]  /*0720*/  UIADD3.64 UR6, UR6, 0x100, URZ ;  /* 0x0000010006067897 */ /* 0x000fca000fffe03f */
[----:B------:R-:W-:Y:S01]  /*0730*/  HGMMA.64x64x16.F32.BF16 R24, gdesc[UR12].tnspB, R24 ;  /* 0x40e000000c1879f0 */ /* 0x000fe20008701818 */
[C---:B------:R-:W-:Y:S01]  /*0740*/  SHF.L.U32 R7, R5.reuse, 0x8, RZ ;  /* 0x0000000805077819 */ /* 0x040fe200000006ff */
[----:B-1----:R-:W-:Y:S02]  /*0750*/  IMAD.SHL.U32 R6, R5, 0x20, RZ ;  /* 0x0000002005067824 */ /* 0x002fe400078e00ff */
[----:B------:R-:W-:Y:S01]  /*0760*/  HGMMA.64x64x16.F32.BF16 R24, gdesc[UR4].tnspB, R24, gsb0 ;  /* 0x40e00000041879f0 */ /* 0x000fe20008001818 */
[----:B------:R-:W-:Y:S01]  /*0770*/  LOP3.LUT R8, R7, 0x1800, RZ, 0xc0, !PT ;  /* 0x0000180007087812 */ /* 0x000fe200078ec0ff */
[----:B------:R-:W-:Y:S01]  /*0780*/  IMAD.SHL.U32 R7, R5, 0x10, RZ ;  /* 0x0000001005077824 */ /* 0x000fe200078e00ff */
[----:B------:R-:W-:-:S04]  /*0790*/  LOP3.LUT R6, R6, 0x60, RZ, 0xc0, !PT ;  /* 0x0000006006067812 */ /* 0x000fc800078ec0ff */
[--C-:B------:R-:W-:Y:S02]  /*07a0*/  LOP3.LUT R6, R6, 0x780, R7.reuse, 0xf8, !PT ;  /* 0x0000078006067812 */ /* 0x100fe400078ef807 */
[----:B------:R-:W-:Y:S02]  /*07b0*/  LOP3.LUT R16, R8, 0x70, R7, 0xf8, !PT ;  /* 0x0000007008107812 */ /* 0x000fe400078ef807 */
[--C-:B------:R-:W-:Y:S02]  /*07c0*/  SHF.R.S32.HI R7, RZ, 0x5, R5.reuse ;  /* 0x00000005ff077819 */ /* 0x100fe40000011405 */
[----:B------:R-:W-:Y:S02]  /*07d0*/  SHF.R.S32.HI R57, RZ, 0x2, R5 ;  /* 0x00000002ff397819 */ /* 0x000fe40000011405 */
[----:B------:R-:W-:Y:S02]  /*07e0*/  SGXT R5, R7, 0x1 ;  /* 0x000000010705781a */ /* 0x000fe40000000200 */
[----:B------:R-:W-:-:S02]  /*07f0*/  SGXT R57, R57, 0x1 ;  /* 0x000000013939781a */ /* 0x000fc40000000200 */
[----:B------:R-:W-:Y:S02]  /*0800*/  LOP3.LUT R5, R5, 0x2010, RZ, 0xc0, !PT ;  /* 0x0000201005057812 */ /* 0x000fe400078ec0ff */
[----:B------:R-:W-:Y:S02]  /*0810*/  LOP3.LUT R57, R6, 0x2010, R57, 0xf8, !PT ;  /* 0x0000201006397812 */ /* 0x000fe400078ef839 */
[----:B------:R-:W-:Y:S01]  /*0820*/  LOP3.LUT R17, R5, 0x180, R4, 0xf8, !PT ;  /* 0x0000018005117812 */ /* 0x000fe200078ef804 */
[----:B------:R-:W-:Y:S02]  /*0830*/  WARPGROUP.DEPBAR.LE gsb0, 0x0 ;  /* 0x00008000000079c5 */ /* 0x000fe40000010000 */
[----:B------:R-:W-:Y:S01]  /*0840*/  IMAD.MOV.U32 R4, RZ, RZ, R24 ;  /* 0x000000ffff047224 */ /* 0x000fe200078e0018 */
[----:B------:R-:W-:Y:S01]  /*0850*/  MOV R5, R26 ;  /* 0x0000001a00057202 */ /* 0x000fe20000000f00 */
[----:B------:R-:W-:Y:S01]  /*0860*/  IMAD.MOV.U32 R6, RZ, RZ, R40 ;  /* 0x000000ffff067224 */ /* 0x000fe200078e0028 */
[----:B------:R-:W-:Y:S01]  /*0870*/  MOV R8, R28 ;  /* 0x0000001c00087202 */ /* 0x000fe20000000f00 */
[----:B------:R-:W-:Y:S01]  /*0880*/  IMAD.MOV.U32 R7, RZ, RZ, R42 ;  /* 0x000000ffff077224 */ /* 0x000fe200078e002a */
[----:B------:R-:W-:Y:S01]  /*0890*/  BAR.SYNC.DEFER_BLOCKING 0x0 ;  /* 0x0000000000007b1d */ /* 0x000fe20000010000 */
[----:B------:R-:W-:Y:S01]  /*08a0*/  IMAD.MOV.U32 R9, RZ, RZ, R30 ;  /* 0x000000ffff097224 */ /* 0x000fe200078e001e */
[----:B------:R-:W-:Y:S01]  /*08b0*/  MOV R11, R46 ;  /* 0x0000002e000b7202 */ /* 0x000fe20000000f00 */
[----:B------:R-:W-:Y:S01]  /*08c0*/  IMAD.MOV.U32 R10, RZ, RZ, R44 ;  /* 0x000000ffff0a7224 */ /* 0x000fe200078e002c */
[----:B------:R-:W-:Y:S01]  /*08d0*/  LOP3.LUT R24, R17, R16, RZ, 0x3c, !PT ;  /* 0x0000001011187212 */ /* 0x000fe200078e3cff */
[----:B------:R-:W-:Y:S01]  /*08e0*/  IMAD.MOV.U32 R12, RZ, RZ, R32 ;  /* 0x000000ffff0c7224 */ /* 0x000fe200078e0020 */
[----:B------:R-:W-:Y:S01]  /*08f0*/  MOV R14, R48 ;  /* 0x00000030000e7202 */ /* 0x000fe20000000f00 */
[----:B------:R-:W-:Y:S01]  /*0900*/  IMAD.MOV.U32 R13, RZ, RZ, R34 ;  /* 0x000000ffff0d7224 */ /* 0x000fe200078e0022 */
[----:B------:R-:W-:Y:S01]  /*0910*/  MOV R17, R38 ;  /* 0x0000002600117202 */ /* 0x000fe20000000f00 */
[----:B------:R-:W-:Y:S01]  /*0920*/  IMAD.MOV.U32 R15, RZ, RZ, R50 ;  /* 0x000000ffff0f7224 */ /* 0x000fe200078e0032 */
[----:B------:R-:W-:Y:S01]  /*0930*/  LOP3.LUT R26, R57, 0x10, RZ, 0x3c, !PT ;  /* 0x00000010391a7812 */ /* 0x000fe200078e3cff */
[----:B------:R-:W-:Y:S01]  /*0940*/  IMAD.MOV.U32 R16, RZ, RZ, R36 ;  /* 0x000000ffff107224 */ /* 0x000fe200078e0024 */
[----:B------:R-:W-:Y:S01]  /*0950*/  MOV R20, R25 ;  /* 0x0000001900147202 */ /* 0x000fe20000000f00 */
[----:B------:R-:W-:Y:S01]  /*0960*/  IMAD.MOV.U32 R18, RZ, RZ, R52 ;  /* 0x000000ffff127224 */ /* 0x000fe200078e0034 */
[----:B------:R-:W-:Y:S01]  /*0970*/  MOV R23, R43 ;  /* 0x0000002b00177202 */ /* 0x000fe20000000f00 */
[----:B------:R-:W-:-:S02]  /*0980*/  IMAD.MOV.U32 R19, RZ, RZ, R54 ;  /* 0x000000ffff137224 */ /* 0x000fc400078e0036 */
[----:B------:R-:W-:Y:S02]  /*0990*/  IMAD.MOV.U32 R21, RZ, RZ, R27 ;  /* 0x000000ffff157224 */ /* 0x000fe400078e001b */
[----:B------:R-:W-:Y:S02]  /*09a0*/  IMAD.MOV.U32 R22, RZ, RZ, R41 ;  /* 0x000000ffff167224 */ /* 0x000fe400078e0029 */
[----:B------:R-:W-:Y:S01]  /*09b0*/  IMAD.MOV.U32 R44, RZ, RZ, R37 ;  /* 0x000000ffff2c7224 */ /* 0x000fe200078e0025 */
[----:B------:R0:W-:Y:S01]  /*09c0*/  STS.128 [R57+UR8], R4 ;  /* 0x0000000439007988 */ /* 0x0001e20008000c08 */
[----:B------:R-:W-:-:S03]  /*09d0*/  IMAD.MOV.U32 R46, RZ, RZ, R53 ;  /* 0x000000ffff2e7224 */ /* 0x000fc600078e0035 */
[----:B------:R1:W-:Y:S04]  /*09e0*/  STS.128 [R57+UR8+0x800], R8 ;  /* 0x0008000839007988 */ /* 0x0003e80008000c08 */
[----:B------:R2:W-:Y:S01]  /*09f0*/  STS.128 [R57+UR8+0x1000], R12 ;  /* 0x0010000c39007988 */ /* 0x0005e20008000c08 */
[----:B0-----:R-:W-:Y:S01]  /*0a00*/  MOV R6, R45 ;  /* 0x0000002d00067202 */ /* 0x001fe20000000f00 */
[----:B------:R-:W-:Y:S01]  /*0a10*/  IMAD.MOV.U32 R7, RZ, RZ, R47 ;  /* 0x000000ffff077224 */ /* 0x000fe200078e002f */
[----:B------:R-:W-:Y:S01]  /*0a20*/  MOV R45, R39 ;  /* 0x00000027002d7202 */ /* 0x000fe20000000f00 */
[----:B------:R-:W-:Y:S01]  /*0a30*/  IMAD.MOV.U32 R4, RZ, RZ, R29 ;  /* 0x000000ffff047224 */ /* 0x000fe200078e001d */
[----:B-1----:R-:W-:Y:S01]  /*0a40*/  MOV R9, R35 ;  /* 0x0000002300097202 */ /* 0x002fe20000000f00 */
[----:B------:R-:W-:Y:S01]  /*0a50*/  IMAD.MOV.U32 R5, RZ, RZ, R31 ;  /* 0x000000ffff057224 */ /* 0x000fe200078e001f */
[----:B------:R-:W-:Y:S01]  /*0a60*/  MOV R11, R51 ;  /* 0x00000033000b7202 */ /* 0x000fe20000000f00 */
[----:B------:R-:W-:Y:S01]  /*0a70*/  IMAD.MOV.U32 R8, RZ, RZ, R33 ;  /* 0x000000ffff087224 */ /* 0x000fe200078e0021 */
[----:B------:R-:W-:Y:S01]  /*0a80*/  MOV R47, R55 ;  /* 0x00000037002f7202 */ /* 0x000fe20000000f00 */
[----:B------:R-:W-:Y:S01]  /*0a90*/  IMAD.MOV.U32 R10, RZ, RZ, R49 ;  /* 0x000000ffff0a7224 */ /* 0x000fe200078e0031 */
[----:B------:R-:W-:Y:S01]  /*0aa0*/  STS.128 [R57+UR8+0x1800], R16 ;  /* 0x0018001039007988 */ /* 0x000fe20008000c08 */
[----:B--2---:R-:W0:Y:S03]  /*0ab0*/  LDC.64 R14, c[0x0][0x220] ;  /* 0x00008800ff0e7b82 */ /* 0x004e260000000a00 */
[----:B------:R-:W-:Y:S04]  /*0ac0*/  STS.128 [R26+UR8], R20 ;  /* 0x000000141a007988 */ /* 0x000fe80008000c08 */
[----:B------:R1:W-:Y:S04]  /*0ad0*/  STS.128 [R26+UR8+0x800], R4 ;  /* 0x000800041a007988 */ /* 0x0003e80008000c08 */
[----:B------:R-:W-:Y:S04]  /*0ae0*/  STS.128 [R26+UR8+0x1000], R8 ;  /* 0x001000081a007988 */ /* 0x000fe80008000c08 */
[----:B------:R-:W-:Y:S01]  /*0af0*/  STS.128 [R26+UR8+0x1800], R44 ;  /* 0x0018002c1a007988 */ /* 0x000fe20008000c08 */
[----:B------:R-:W-:Y:S06]  /*0b00*/  BAR.SYNC.DEFER_BLOCKING 0x0 ;  /* 0x0000000000007b1d */ /* 0x000fec0000010000 */
[----:B------:R-:W2:Y:S04]  /*0b10*/  LDS.128 R28, [R24+UR8] ;  /* 0x00000008181c7984 */ /* 0x000ea80008000c00 */
[----:B------:R-:W3:Y:S04]  /*0b20*/  LDS.128 R32, [R24+UR8+0x200] ;  /* 0x0002000818207984 */ /* 0x000ee80008000c00 */
[----:B------:R-:W4:Y:S04]  /*0b30*/  LDS.128 R36, [R24+UR8+0x400] ;  /* 0x0004000818247984 */ /* 0x000f280008000c00 */
[----:B------:R-:W5:Y:S01]  /*0b40*/  LDS.128 R40, [R24+UR8+0x600] ;  /* 0x0006000818287984 */ /* 0x000f620008000c00 */
[----:B0-----:R-:W-:-:S04]  /*0b50*/  LEA R12, P0, R3, R14, 0x3 ;  /* 0x0000000e030c7211 */ /* 0x001fc800078018ff */
[----:B------:R-:W-:Y:S02]  /*0b60*/  LEA.HI.X R13, R0, R15, RZ, 0x2, P0 ;  /* 0x0000000f000d7211 */ /* 0x000fe400000f14ff */
[----:B-1----:R-:W-:-:S04]  /*0b70*/  LEA R4, P0, R2, R14, 0x2 ;  /* 0x0000000e02047211 */ /* 0x002fc800078010ff */
[----:B------:R-:W-:Y:S01]  /*0b80*/  LEA.HI.X R5, R2, R15, RZ, 0x2, P0 ;  /* 0x0000000f02057211 */ /* 0x000fe200000f14ff */
[----:B------:R-:W-:-:S04]  /*0b90*/  IMAD.WIDE.U32 R2, R56, 0x4, R12 ;  /* 0x0000000438027825 */ /* 0x000fc800078e000c */
[----:B------:R-:W-:Y:S01]  /*0ba0*/  IMAD.WIDE.U32 R56, R56, 0x4, R4 ;  /* 0x0000000438387825 */ /* 0x000fe200078e0004 */
[----:B--2---:R-:W-:Y:S04]  /*0bb0*/  STG.E desc[UR16][R2.64], R28 ;  /* 0x0000001c02007986 */ /* 0x004fe8000c101910 */
[----:B------:R-:W-:Y:S04]  /*0bc0*/  STG.E desc[UR16][R2.64+0x80], R30 ;  /* 0x0000801e02007986 */ /* 0x000fe8000c101910 */
[----:B------:R-:W-:Y:S04]  /*0bd0*/  STG.E desc[UR16][R2.64+0x800], R29 ;  /* 0x0008001d02007986 */ /* 0x000fe8000c101910 */
[----:B------:R-:W-:Y:S04]  /*0be0*/  STG.E desc[UR16][R2.64+0x880], R31 ;  /* 0x0008801f02007986 */ /* 0x000fe8000c101910 */
[----:B---3--:R-:W-:Y:S04]  /*0bf0*/  STG.E desc[UR16][R2.64+0x1000], R32 ;  /* 0x0010002002007986 */ /* 0x008fe8000c101910 */
[----:B------:R-:W-:Y:S04]  /*0c00*/  STG.E desc[UR16][R2.64+0x1080], R34 ;  /* 0x0010802202007986 */ /* 0x000fe8000c101910 */
[----:B------:R-:W-:Y:S04]  /*0c10*/  STG.E desc[UR16][R2.64+0x1800], R33 ;  /* 0x0018002102007986 */ /* 0x000fe8000c101910 */
[----:B------:R-:W-:Y:S04]  /*0c20*/  STG.E desc[UR16][R2.64+0x1880], R35 ;  /* 0x0018802302007986 */ /* 0x000fe8000c101910 */
[----:B----4-:R-:W-:Y:S04]  /*0c30*/  STG.E desc[UR16][R2.64+0x2000], R36 ;  /* 0x0020002402007986 */ /* 0x010fe8000c101910 */
[----:B------:R-:W-:Y:S04]  /*0c40*/  STG.E desc[UR16][R2.64+0x2080], R38 ;  /* 0x0020802602007986 */ /* 0x000fe8000c101910 */
[----:B------:R-:W-:Y:S04]  /*0c50*/  STG.E desc[UR16][R2.64+0x2800], R37 ;  /* 0x0028002502007986 */ /* 0x000fe8000c101910 */
[----:B------:R-:W-:Y:S04]  /*0c60*/  STG.E desc[UR16][R2.64+0x2880], R39 ;  /* 0x0028802702007986 */ /* 0x000fe8000c101910 */
[----:B-----5:R-:W-:Y:S04]  /*0c70*/  STG.E desc[UR16][R2.64+0x3000], R40 ;  /* 0x0030002802007986 */ /* 0x020fe8000c101910 */
[----:B------:R-:W-:Y:S04]  /*0c80*/  STG.E desc[UR16][R2.64+0x3080], R42 ;  /* 0x0030802a02007986 */ /* 0x000fe8000c101910 */
[----:B------:R-:W-:Y:S04]  /*0c90*/  STG.E desc[UR16][R2.64+0x3800], R41 ;  /* 0x0038002902007986 */ /* 0x000fe8000c101910 */
[----:B------:R-:W-:Y:S01]  /*0ca0*/  STG.E desc[UR16][R56.64+0x3880], R43 ;  /* 0x0038802b38007986 */ /* 0x000fe2000c101910 */
[----:B------:R-:W-:Y:S05]  /*0cb0*/  EXIT ;  /* 0x000000000000794d */ /* 0x000fea0003800000 */
.L_x_0:
[----:B------:R-:W-:-:S00]  /*0cc0*/  BRA `(.L_x_0) ;  /* 0xfffffffc00fc7947 */ /* 0x000fc0000383ffff */
[----:B------:R-:W-:-:S00]  /*0cd0*/  NOP ;  /* 0x0000000000007918 */ /* 0x000fc00000000000 */
        /* <DEDUP_REMOVED lines=10> */
.L_x_1:


//--------------------- .nv.shared.gluon_mma      --------------------------
	.section	.nv.shared.gluon_mma,"aw",@nobits
	.sectionflags	@""
	.align	16
	.zero		1024


//--------------------- .nv.shared.reserved.0     --------------------------
	.section	.nv.shared.reserved.0,"aw",@nobits
	.weak		__nv_reservedSMEM_offset_0_alias
	.size		__nv_reservedSMEM_offset_0_alias, 0, 0
	.other		__nv_reservedSMEM_offset_0_alias,@"STO_CUDA_RESERVED_SHARED STV_DEFAULT"
__nv_reservedSMEM_offset_0_alias:
	.zero		0


//--------------------- .nv.constant0.gluon_mma   --------------------------
	.section	.nv.constant0.gluon_mma,"a",@progbits
	.sectionflags	@""
	.align	4
.nv.constant0.gluon_mma:
	.zero		568


//--------------------- SYMBOLS --------------------------

	.type		.nv.reservedSmem.offset0,@object
	.size		.nv.reservedSmem.offset0,0x4
